	.headerflags	@"EF_CUDA_TEXMODE_UNIFIED EF_CUDA_64BIT_ADDRESS EF_CUDA_ACCELERATORS EF_CUDA_SM90 EF_CUDA_VIRTUAL_SM(EF_CUDA_SM90)"
	.elftype	@"ET_EXEC"


//--------------------- .nv.info                  --------------------------
	.section	.nv.info,"",@"SHT_CUDA_INFO"
	.align	4


	//----- nvinfo : EIATTR_REGCOUNT
	.align		4
        /*0000*/ 	.byte	0x04, 0x2f
        /*0002*/ 	.short	(.L_1 - .L_0)
	.align		4
.L_0:
        /*0004*/ 	.word	index@(triton_poi_fused_cat_5)
        /*0008*/ 	.word	0x00000013


	//----- nvinfo : EIATTR_MIN_STACK_SIZE
	.align		4
.L_1:
        /*000c*/ 	.byte	0x04, 0x12
        /*000e*/ 	.short	(.L_3 - .L_2)
	.align		4
.L_2:
        /*0010*/ 	.word	index@(triton_poi_fused_cat_5)
        /*0014*/ 	.word	0x00000000


	//----- nvinfo : EIATTR_FRAME_SIZE
	.align		4
.L_3:
        /*0018*/ 	.byte	0x04, 0x11
        /*001a*/ 	.short	(.L_5 - .L_4)
	.align		4
.L_4:
        /*001c*/ 	.word	index@(triton_poi_fused_cat_5)
        /*0020*/ 	.word	0x00000000


	//----- nvinfo : EIATTR_MIN_STACK_SIZE
	.align		4
.L_5:
        /*0024*/ 	.byte	0x04, 0x12
        /*0026*/ 	.short	(.L_7 - .L_6)
	.align		4
.L_6:
        /*0028*/ 	.word	index@(triton_poi_fused_cat_5)
        /*002c*/ 	.word	0x00000000
.L_7:


//--------------------- .nv.info.triton_poi_fused_cat_5 --------------------------
	.section	.nv.info.triton_poi_fused_cat_5,"",@"SHT_CUDA_INFO"
	.sectionflags	@""
	.align	4


	//----- nvinfo : EIATTR_CUDA_API_VERSION
	.align		4
        /*0000*/ 	.byte	0x04, 0x37
        /*0002*/ 	.short	(.L_9 - .L_8)
.L_8:
        /*0004*/ 	.word	0x0000007c


	//----- nvinfo : EIATTR_KPARAM_INFO
	.align		4
.L_9:
        /*0008*/ 	.byte	0x04, 0x17
        /*000a*/ 	.short	(.L_11 - .L_10)
.L_10:
        /*000c*/ 	.word	0x00000000
        /*0010*/ 	.short	0x0005
        /*0012*/ 	.short	0x0028
        /*0014*/ 	.byte	0x00, 0xf0, 0x11, 0x00


	//----- nvinfo : EIATTR_KPARAM_INFO
	.align		4
.L_11:
        /*0018*/ 	.byte	0x04, 0x17
        /*001a*/ 	.short	(.L_13 - .L_12)
.L_12:
        /*001c*/ 	.word	0x00000000
        /*0020*/ 	.short	0x0004
        /*0022*/ 	.short	0x0020
        /*0024*/ 	.byte	0x00, 0xf4, 0x21, 0x00


	//----- nvinfo : EIATTR_KPARAM_INFO
	.align		4
.L_13:
        /*0028*/ 	.byte	0x04, 0x17
        /*002a*/ 	.short	(.L_15 - .L_14)
.L_14:
        /*002c*/ 	.word	0x00000000
        /*0030*/ 	.short	0x0003
        /*0032*/ 	.short	0x0018
        /*0034*/ 	.byte	0x00, 0xf4, 0x21, 0x00


	//----- nvinfo : EIATTR_KPARAM_INFO
	.align		4
.L_15:
        /*0038*/ 	.byte	0x04, 0x17
        /*003a*/ 	.short	(.L_17 - .L_16)
.L_16:
        /*003c*/ 	.word	0x00000000
        /*0040*/ 	.short	0x0002
        /*0042*/ 	.short	0x0010
        /*0044*/ 	.byte	0x00, 0xf4, 0x21, 0x00


	//----- nvinfo : EIATTR_KPARAM_INFO
	.align		4
.L_17:
        /*0048*/ 	.byte	0x04, 0x17
        /*004a*/ 	.short	(.L_19 - .L_18)
.L_18:
        /*004c*/ 	.word	0x00000000
        /*0050*/ 	.short	0x0001
        /*0052*/ 	.short	0x0008
        /*0054*/ 	.byte	0x00, 0xf4, 0x21, 0x00


	//----- nvinfo : EIATTR_KPARAM_INFO
	.align		4
.L_19:
        /*0058*/ 	.byte	0x04, 0x17
        /*005a*/ 	.short	(.L_21 - .L_20)
.L_20:
        /*005c*/ 	.word	0x00000000
        /*0060*/ 	.short	0x0000
        /*0062*/ 	.short	0x0000
        /*0064*/ 	.byte	0x00, 0xf4, 0x21, 0x00


	//----- nvinfo : EIATTR_SPARSE_MMA_MASK
	.align		4
.L_21:
        /*0068*/ 	.byte	0x03, 0x50
        /*006a*/ 	.short	0x0000


	//----- nvinfo : EIATTR_MAXREG_COUNT
	.align		4
        /*006c*/ 	.byte	0x03, 0x1b
        /*006e*/ 	.short	0x00ff


	//----- nvinfo : EIATTR_EXIT_INSTR_OFFSETS
	.align		4
        /*0070*/ 	.byte	0x04, 0x1c
        /*0072*/ 	.short	(.L_23 - .L_22)


	//   ....[0]....
.L_22:
        /*0074*/ 	.word	0x000005a0


	//   ....[1]....
        /*0078*/ 	.word	0x000005c0


	//----- nvinfo : EIATTR_REQNTID
	.align		4
.L_23:
        /*007c*/ 	.byte	0x04, 0x10
        /*007e*/ 	.short	(.L_25 - .L_24)
.L_24:
        /*0080*/ 	.word	0x00000080
        /*0084*/ 	.word	0x00000001
        /*0088*/ 	.word	0x00000001


	//----- nvinfo : EIATTR_CBANK_PARAM_SIZE
	.align		4
.L_25:
        /*008c*/ 	.byte	0x03, 0x19
        /*008e*/ 	.short	0x002c


	//----- nvinfo : EIATTR_PARAM_CBANK
	.align		4
        /*0090*/ 	.byte	0x04, 0x0a
        /*0092*/ 	.short	(.L_27 - .L_26)
	.align		4
.L_26:
        /*0094*/ 	.word	index@(.nv.constant0.triton_poi_fused_cat_5)
        /*0098*/ 	.short	0x0210
        /*009a*/ 	.short	0x002c


	//----- nvinfo : EIATTR_SW_WAR
	.align		4
.L_27:
        /*009c*/ 	.byte	0x04, 0x36
        /*009e*/ 	.short	(.L_29 - .L_28)
.L_28:
        /*00a0*/ 	.word	0x00000008
.L_29:


//--------------------- .nv.callgraph             --------------------------
	.section	.nv.callgraph,"",@"SHT_CUDA_CALLGRAPH"
	.align	4
	.sectionentsize	8
	.align		4
        /*0000*/ 	.word	0x00000000
	.align		4
        /*0004*/ 	.word	0xffffffff
	.align		4
        /*0008*/ 	.word	0x00000000
	.align		4
        /*000c*/ 	.word	0xfffffffe
	.align		4
        /*0010*/ 	.word	0x00000000
	.align		4
        /*0014*/ 	.word	0xfffffffd
	.align		4
        /*0018*/ 	.word	0x00000000
	.align		4
        /*001c*/ 	.word	0xfffffffc


//--------------------- .text.triton_poi_fused_cat_5 --------------------------
	.section	.text.triton_poi_fused_cat_5,"ax",@progbits
	.align	128
        .global         triton_poi_fused_cat_5
        .type           triton_poi_fused_cat_5,@function
        .size           triton_poi_fused_cat_5,(.L_x_1 - triton_poi_fused_cat_5)
        .other          triton_poi_fused_cat_5,@"STO_CUDA_ENTRY STV_DEFAULT"
triton_poi_fused_cat_5:
.text.triton_poi_fused_cat_5:
[----:B------:R-:W0:Y:S02]  /*0000*/  LDC R1, c[0x0][0x28] ;  /* 0x00000a00ff017b82 */ /* 0x000e240000000800 */
[----:B------:R-:W1:Y:S01]  /*0010*/  S2R R0, SR_TID.X ;  /* 0x0000000000007919 */ /* 0x000e620000002100 */
[----:B------:R-:W-:Y:S01]  /*0020*/  ULDC.64 UR4, c[0x0][0x218] ;  /* 0x0000860000047ab9 */ /* 0x000fe20000000a00 */
[----:B------:R-:W-:Y:S01]  /*0030*/  ULDC.64 UR6, c[0x0][0x228] ;  /* 0x00008a0000067ab9 */ /* 0x000fe20000000a00 */
[----:B------:R-:W-:Y:S01]  /*0040*/  IMAD.MOV.U32 R13, RZ, RZ, RZ ;  /* 0x000000ffff0d7224 */ /* 0x000fe200078e00ff */
[----:B------:R-:W2:Y:S01]  /*0050*/  S2R R3, SR_CTAID.X ;  /* 0x0000000000037919 */ /* 0x000ea20000002500 */
[----:B-1----:R-:W-:-:S05]  /*0060*/  LOP3.LUT R0, R0, 0x7f, RZ, 0xc0, !PT ;  /* 0x0000007f00007812 */ /* 0x002fca00078ec0ff */
[----:B--2---:R-:W-:-:S05]  /*0070*/  IMAD R0, R3, 0x80, R0 ;  /* 0x0000008003007824 */ /* 0x004fca00078e0200 */
[----:B------:R-:W-:-:S04]  /*0080*/  SHF.R.S32.HI R3, RZ, 0x1f, R0 ;  /* 0x0000001fff037819 */ /* 0x000fc80000011400 */
[CC--:B------:R-:W-:Y:S02]  /*0090*/  LEA.HI R2, R3.reuse, R0.reuse, RZ, 0x4 ;  /* 0x0000000003027211 */ /* 0x0c0fe400078f20ff */
[----:B------:R-:W-:Y:S02]  /*00a0*/  LEA.HI R8, R3, R0, RZ, 0x7 ;  /* 0x0000000003087211 */ /* 0x000fe400078f38ff */
[----:B------:R-:W-:Y:S02]  /*00b0*/  SHF.R.S32.HI R4, RZ, 0x4, R2 ;  /* 0x00000004ff047819 */ /* 0x000fe40000011402 */
[----:B------:R-:W-:Y:S02]  /*00c0*/  LOP3.LUT R3, R2, 0xfffffff0, RZ, 0xc0, !PT ;  /* 0xfffffff002037812 */ /* 0x000fe400078ec0ff */
[----:B------:R-:W-:Y:S02]  /*00d0*/  LEA.HI R5, R4, R4, RZ, 0x3 ;  /* 0x0000000404057211 */ /* 0x000fe400078f18ff */
[----:B------:R-:W-:Y:S01]  /*00e0*/  SHF.R.S32.HI R12, RZ, 0x7, R8 ;  /* 0x00000007ff0c7819 */ /* 0x000fe20000011408 */
[----:B------:R-:W-:Y:S01]  /*00f0*/  IMAD.IADD R3, R0, 0x1, -R3 ;  /* 0x0000000100037824 */ /* 0x000fe200078e0a03 */
[----:B------:R-:W-:-:S05]  /*0100*/  LOP3.LUT R5, R5, 0xfffffff8, RZ, 0xc0, !PT ;  /* 0xfffffff805057812 */ /* 0x000fca00078ec0ff */
[----:B------:R-:W-:Y:S02]  /*0110*/  IMAD.IADD R2, R4, 0x1, -R5 ;  /* 0x0000000104027824 */ /* 0x000fe400078e0a05 */
[----:B------:R-:W-:Y:S02]  /*0120*/  IMAD R4, R12, 0x20, R3 ;  /* 0x000000200c047824 */ /* 0x000fe400078e0203 */
[C---:B------:R-:W-:Y:S01]  /*0130*/  IMAD.SHL.U32 R3, R2.reuse, 0x10, RZ ;  /* 0x0000001002037824 */ /* 0x040fe200078e00ff */
[----:B------:R-:W-:Y:S02]  /*0140*/  LOP3.LUT R16, R2, 0xfffffffe, RZ, 0xc0, !PT ;  /* 0xfffffffe02107812 */ /* 0x000fe400078ec0ff */
[----:B------:R-:W-:Y:S02]  /*0150*/  SHF.R.S32.HI R6, RZ, 0x1f, R4 ;  /* 0x0000001fff067819 */ /* 0x000fe40000011404 */
[----:B------:R-:W-:Y:S02]  /*0160*/  IADD3 R4, P1, R3, R4, RZ ;  /* 0x0000000403047210 */ /* 0x000fe40007f3e0ff */
[----:B------:R-:W-:-:S02]  /*0170*/  ISETP.NE.AND P0, PT, R16, 0x2, PT ;  /* 0x000000021000780c */ /* 0x000fc40003f05270 */
[----:B------:R-:W-:Y:S01]  /*0180*/  LEA.HI.X.SX32 R15, R3, R6, 0x1, P1 ;  /* 0x00000006030f7211 */ /* 0x000fe200008f0eff */
[----:B------:R-:W-:Y:S01]  /*0190*/  IMAD.SHL.U32 R9, R4, 0x4, RZ ;  /* 0x0000000404097824 */ /* 0x000fe200078e00ff */
[C---:B------:R-:W-:Y:S02]  /*01a0*/  ISETP.LT.AND P5, PT, R0.reuse, 0x200, !P0 ;  /* 0x000002000000780c */ /* 0x040fe400047a1270 */
[----:B------:R-:W-:Y:S02]  /*01b0*/  ISETP.GE.AND P1, PT, R0, 0x200, PT ;  /* 0x000002000000780c */ /* 0x000fe40003f26270 */
[----:B------:R-:W-:Y:S02]  /*01c0*/  SHF.L.U64.HI R15, R4, 0x2, R15 ;  /* 0x00000002040f7819 */ /* 0x000fe4000001020f */
[----:B------:R-:W-:Y:S01]  /*01d0*/  IADD3 R6, P2, R9, UR4, RZ ;  /* 0x0000000409067c10 */ /* 0x000fe2000ff5e0ff */
[----:B------:R-:W-:Y:S01]  /*01e0*/  IMAD.MOV.U32 R14, RZ, RZ, RZ ;  /* 0x000000ffff0e7224 */ /* 0x000fe200078e00ff */
[----:B------:R-:W-:Y:S01]  /*01f0*/  ISETP.GT.AND P6, PT, R2, 0x5, !P1 ;  /* 0x000000050200780c */ /* 0x000fe20004fc4270 */
[----:B------:R-:W1:Y:S01]  /*0200*/  LDC.64 R4, c[0x0][0x210] ;  /* 0x00008400ff047b82 */ /* 0x000e620000000a00 */
[----:B------:R-:W-:-:S02]  /*0210*/  IADD3 R10, P3, R9, UR6, RZ ;  /* 0x00000006090a7c10 */ /* 0x000fc4000ff7e0ff */
[----:B------:R-:W-:Y:S01]  /*0220*/  IADD3.X R7, R15, UR5, RZ, P2, !PT ;  /* 0x000000050f077c10 */ /* 0x000fe200097fe4ff */
[----:B------:R-:W-:Y:S01]  /*0230*/  ULDC.64 UR4, c[0x0][0x208] ;  /* 0x0000820000047ab9 */ /* 0x000fe20000000a00 */
[----:B------:R-:W-:Y:S01]  /*0240*/  IADD3.X R11, R15, UR7, RZ, P3, !PT ;  /* 0x000000070f0b7c10 */ /* 0x000fe20009ffe4ff */
[----:B------:R-:W-:Y:S02]  /*0250*/  ULDC.64 UR6, c[0x0][0x220] ;  /* 0x0000880000067ab9 */ /* 0x000fe40000000a00 */
[----:B------:R2:W3:Y:S04]  /*0260*/  @P5 LDG.E R13, desc[UR4][R6.64+-0x80] ;  /* 0xffff8004060d5981 */ /* 0x0004e8000c1e1900 */
[----:B------:R-:W4:Y:S01]  /*0270*/  @P6 LDG.E R14, desc[UR4][R10.64+-0x180] ;  /* 0xfffe80040a0e6981 */ /* 0x000f22000c1e1900 */
[----:B------:R-:W-:-:S02]  /*0280*/  LOP3.LUT R3, R8, 0xffffff80, RZ, 0xc0, !PT ;  /* 0xffffff8008037812 */ /* 0x000fc400078ec0ff */
[----:B------:R-:W-:Y:S02]  /*0290*/  IADD3 R8, P4, R9, UR6, RZ ;  /* 0x0000000609087c10 */ /* 0x000fe4000ff9e0ff */
[----:B------:R-:W-:Y:S01]  /*02a0*/  ISETP.GE.AND P2, PT, R2, 0x2, PT ;  /* 0x000000020200780c */ /* 0x000fe20003f46270 */
[----:B------:R-:W-:Y:S01]  /*02b0*/  IMAD.IADD R3, R0, 0x1, -R3 ;  /* 0x0000000100037824 */ /* 0x000fe200078e0a03 */
[----:B------:R-:W-:Y:S01]  /*02c0*/  ISETP.EQ.AND P3, PT, R16, 0x4, !P1 ;  /* 0x000000041000780c */ /* 0x000fe20004f62270 */
[----:B--2---:R-:W-:Y:S01]  /*02d0*/  IMAD.MOV.U32 R6, RZ, RZ, RZ ;  /* 0x000000ffff067224 */ /* 0x004fe200078e00ff */
[----:B------:R-:W-:Y:S01]  /*02e0*/  IADD3.X R9, R15, UR7, RZ, P4, !PT ;  /* 0x000000070f097c10 */ /* 0x000fe2000a7fe4ff */
[----:B------:R-:W-:Y:S01]  /*02f0*/  IMAD R7, R12, 0x20, R3 ;  /* 0x000000200c077824 */ /* 0x000fe200078e0203 */
[----:B------:R-:W-:Y:S01]  /*0300*/  ISETP.LT.AND P4, PT, R0, 0x200, !P2 ;  /* 0x000002000000780c */ /* 0x000fe20005781270 */
[----:B------:R-:W-:Y:S02]  /*0310*/  IMAD.MOV.U32 R3, RZ, RZ, RZ ;  /* 0x000000ffff037224 */ /* 0x000fe400078e00ff */
[----:B-1----:R-:W-:-:S06]  /*0320*/  IMAD.WIDE R4, R7, 0x4, R4 ;  /* 0x0000000407047825 */ /* 0x002fcc00078e0204 */
[----:B------:R-:W2:Y:S04]  /*0330*/  @P3 LDG.E R3, desc[UR4][R8.64+-0x100] ;  /* 0xffff000408033981 */ /* 0x000ea8000c1e1900 */
[----:B------:R-:W5:Y:S01]  /*0340*/  @P4 LDG.E R6, desc[UR4][R4.64] ;  /* 0x0000000404064981 */ /* 0x000f62000c1e1900 */
[----:B------:R-:W-:Y:S01]  /*0350*/  IMAD.MOV.U32 R12, RZ, RZ, 0x3e800000 ;  /* 0x3e800000ff0c7424 */ /* 0x000fe200078e00ff */
[----:B---3--:R-:W-:Y:S02]  /*0360*/  SEL R13, R13, RZ, P5 ;  /* 0x000000ff0d0d7207 */ /* 0x008fe40002800000 */
[----:B----4-:R-:W-:-:S03]  /*0370*/  SEL R14, R14, RZ, P6 ;  /* 0x000000ff0e0e7207 */ /* 0x010fc60003000000 */
[----:B------:R-:W-:-:S04]  /*0380*/  FADD R7, RZ, -R13 ;  /* 0x8000000dff077221 */ /* 0x000fc80000000000 */
[----:B------:R-:W-:Y:S01]  /*0390*/  FMUL R7, R7, 1.4426950216293334961 ;  /* 0x3fb8aa3b07077820 */ /* 0x000fe20000400000 */
[----:B------:R-:W-:-:S04]  /*03a0*/  FADD R10, RZ, -R14 ;  /* 0x8000000eff0a7221 */ /* 0x000fc80000000000 */
[----:B------:R-:W-:Y:S01]  /*03b0*/  FMUL R10, R10, 1.4426950216293334961 ;  /* 0x3fb8aa3b0a0a7820 */ /* 0x000fe20000400000 */
[----:B------:R-:W-:-:S04]  /*03c0*/  FSETP.GEU.AND P5, PT, R7, -126, PT ;  /* 0xc2fc00000700780b */ /* 0x000fc80003fae000 */
[----:B------:R-:W-:Y:S02]  /*03d0*/  FSETP.GEU.AND P6, PT, R10, -126, PT ;  /* 0xc2fc00000a00780b */ /* 0x000fe40003fce000 */
[----:B--2---:R-:W-:Y:S02]  /*03e0*/  SEL R3, R3, RZ, P3 ;  /* 0x000000ff03037207 */ /* 0x004fe40001800000 */
[----:B------:R-:W-:-:S05]  /*03f0*/  ISETP.GE.AND P3, PT, R2, 0x4, PT ;  /* 0x000000040200780c */ /* 0x000fca0003f66270 */
[----:B------:R-:W-:Y:S01]  /*0400*/  @!P5 FMUL R7, R7, 0.5 ;  /* 0x3f0000000707d820 */ /* 0x000fe20000400000 */
[----:B-----5:R-:W-:-:S03]  /*0410*/  SEL R6, R6, RZ, P4 ;  /* 0x000000ff06067207 */ /* 0x020fc60002000000 */
[----:B------:R-:W1:Y:S01]  /*0420*/  MUFU.EX2 R8, R7 ;  /* 0x0000000700087308 */ /* 0x000e620000000800 */
[----:B------:R-:W-:-:S07]  /*0430*/  @!P6 FMUL R10, R10, 0.5 ;  /* 0x3f0000000a0ae820 */ /* 0x000fce0000400000 */
[----:B------:R-:W2:Y:S01]  /*0440*/  MUFU.EX2 R4, R10 ;  /* 0x0000000a00047308 */ /* 0x000ea20000000800 */
[----:B-1----:R-:W-:-:S04]  /*0450*/  @!P5 FMUL R8, R8, R8 ;  /* 0x000000080808d220 */ /* 0x002fc80000400000 */
[----:B------:R-:W-:Y:S01]  /*0460*/  FADD R8, R8, 1 ;  /* 0x3f80000008087421 */ /* 0x000fe20000000000 */
[----:B--2---:R-:W-:-:S04]  /*0470*/  @!P6 FMUL R4, R4, R4 ;  /* 0x000000040404e220 */ /* 0x004fc80000400000 */
[----:B------:R-:W-:Y:S01]  /*0480*/  FSETP.GT.AND P6, PT, R8, 8.50705917302346158658e+37, PT ;  /* 0x7e8000000800780b */ /* 0x000fe20003fc4000 */
[----:B------:R-:W-:-:S03]  /*0490*/  FADD R9, R4, 1 ;  /* 0x3f80000004097421 */ /* 0x000fc60000000000 */
[----:B------:R-:W-:Y:S01]  /*04a0*/  FSEL R7, R12, 1, P6 ;  /* 0x3f8000000c077808 */ /* 0x000fe20003000000 */
[----:B------:R-:W1:Y:S01]  /*04b0*/  LDC.64 R4, c[0x0][0x230] ;  /* 0x00008c00ff047b82 */ /* 0x000e620000000a00 */
[----:B------:R-:W-:-:S04]  /*04c0*/  FSETP.GT.AND P5, PT, R9, 8.50705917302346158658e+37, PT ;  /* 0x7e8000000900780b */ /* 0x000fc80003fa4000 */
[----:B------:R-:W-:-:S03]  /*04d0*/  FSEL R12, R12, 1, P5 ;  /* 0x3f8000000c0c7808 */ /* 0x000fc60002800000 */
[----:B------:R-:W-:Y:S01]  /*04e0*/  @P6 FMUL R8, R8, 0.25 ;  /* 0x3e80000008086820 */ /* 0x000fe20000400000 */
[----:B------:R-:W-:-:S05]  /*04f0*/  ISETP.GE.AND P6, PT, R2, 0x6, PT ;  /* 0x000000060200780c */ /* 0x000fca0003fc6270 */
[----:B------:R-:W2:Y:S01]  /*0500*/  MUFU.RCP R8, R8 ;  /* 0x0000000800087308 */ /* 0x000ea20000001000 */
[----:B------:R-:W-:-:S07]  /*0510*/  @P5 FMUL R9, R9, 0.25 ;  /* 0x3e80000009095820 */ /* 0x000fce0000400000 */
[----:B------:R-:W3:Y:S01]  /*0520*/  MUFU.RCP R9, R9 ;  /* 0x0000000900097308 */ /* 0x000ee20000001000 */
[----:B-1----:R-:W-:-:S04]  /*0530*/  IMAD.WIDE R4, R0, 0x4, R4 ;  /* 0x0000000400047825 */ /* 0x002fc800078e0204 */
[----:B--2---:R-:W-:-:S04]  /*0540*/  FMUL R10, R8, R7 ;  /* 0x00000007080a7220 */ /* 0x004fc80000400000 */
[----:B------:R-:W-:Y:S01]  /*0550*/  FMUL R10, R13, R10 ;  /* 0x0000000a0d0a7220 */ /* 0x000fe20000400000 */
[----:B---3--:R-:W-:-:S04]  /*0560*/  FMUL R7, R9, R12 ;  /* 0x0000000c09077220 */ /* 0x008fc80000400000 */
[----:B------:R-:W-:Y:S01]  /*0570*/  @P2 FSEL R6, R10, RZ, !P0 ;  /* 0x000000ff0a062208 */ /* 0x000fe20004000000 */
[----:B------:R-:W-:-:S05]  /*0580*/  @P6 FMUL R3, R14, R7 ;  /* 0x000000070e036220 */ /* 0x000fca0000400000 */
[----:B------:R-:W-:Y:S01]  /*0590*/  FSEL R3, R6, R3, !P3 ;  /* 0x0000000306037208 */ /* 0x000fe20005800000 */
[----:B------:R-:W-:Y:S06]  /*05a0*/  @P1 EXIT ;  /* 0x000000000000194d */ /* 0x000fec0003800000 */
[----:B------:R-:W-:Y:S01]  /*05b0*/  STG.E desc[UR4][R4.64], R3 ;  /* 0x0000000304007986 */ /* 0x000fe2000c101904 */
[----:B------:R-:W-:Y:S05]  /*05c0*/  EXIT ;  /* 0x000000000000794d */ /* 0x000fea0003800000 */
.L_x_0:
[----:B------:R-:W-:-:S00]  /*05d0*/  BRA `(.L_x_0) ;  /* 0xfffffffc00fc7947 */ /* 0x000fc0000383ffff */
[----:B------:R-:W-:-:S00]  /*05e0*/  NOP ;  /* 0x0000000000007918 */ /* 0x000fc00000000000 */
        /* <DEDUP_REMOVED lines=9> */
.L_x_1:


//--------------------- .nv.constant0.triton_poi_fused_cat_5 --------------------------
	.section	.nv.constant0.triton_poi_fused_cat_5,"a",@progbits
	.sectionflags	@""
	.align	4
.nv.constant0.triton_poi_fused_cat_5:
	.zero		572
